	.headerflags	@"EF_CUDA_TEXMODE_UNIFIED EF_CUDA_64BIT_ADDRESS EF_CUDA_ACCELERATORS EF_CUDA_SM90 EF_CUDA_VIRTUAL_SM(EF_CUDA_SM90)"
	.elftype	@"ET_EXEC"


//--------------------- .nv.info                  --------------------------
	.section	.nv.info,"",@"SHT_CUDA_INFO"
	.align	4


	//----- nvinfo : EIATTR_REGCOUNT
	.align		4
        /*0000*/ 	.byte	0x04, 0x2f
        /*0002*/ 	.short	(.L_1 - .L_0)
	.align		4
.L_0:
        /*0004*/ 	.word	index@(triton_poi_fused__softmax_convolution_2)
        /*0008*/ 	.word	0x0000001e


	//----- nvinfo : EIATTR_MIN_STACK_SIZE
	.align		4
.L_1:
        /*000c*/ 	.byte	0x04, 0x12
        /*000e*/ 	.short	(.L_3 - .L_2)
	.align		4
.L_2:
        /*0010*/ 	.word	index@(triton_poi_fused__softmax_convolution_2)
        /*0014*/ 	.word	0x00000000


	//----- nvinfo : EIATTR_FRAME_SIZE
	.align		4
.L_3:
        /*0018*/ 	.byte	0x04, 0x11
        /*001a*/ 	.short	(.L_5 - .L_4)
	.align		4
.L_4:
        /*001c*/ 	.word	index@(triton_poi_fused__softmax_convolution_2)
        /*0020*/ 	.word	0x00000000


	//----- nvinfo : EIATTR_MIN_STACK_SIZE
	.align		4
.L_5:
        /*0024*/ 	.byte	0x04, 0x12
        /*0026*/ 	.short	(.L_7 - .L_6)
	.align		4
.L_6:
        /*0028*/ 	.word	index@(triton_poi_fused__softmax_convolution_2)
        /*002c*/ 	.word	0x00000000
.L_7:


//--------------------- .nv.info.triton_poi_fused__softmax_convolution_2 --------------------------
	.section	.nv.info.triton_poi_fused__softmax_convolution_2,"",@"SHT_CUDA_INFO"
	.sectionflags	@""
	.align	4


	//----- nvinfo : EIATTR_CUDA_API_VERSION
	.align		4
        /*0000*/ 	.byte	0x04, 0x37
        /*0002*/ 	.short	(.L_9 - .L_8)
.L_8:
        /*0004*/ 	.word	0x0000007c


	//----- nvinfo : EIATTR_KPARAM_INFO
	.align		4
.L_9:
        /*0008*/ 	.byte	0x04, 0x17
        /*000a*/ 	.short	(.L_11 - .L_10)
.L_10:
        /*000c*/ 	.word	0x00000000
        /*0010*/ 	.short	0x0007
        /*0012*/ 	.short	0x0038
        /*0014*/ 	.byte	0x00, 0xf0, 0x11, 0x00


	//----- nvinfo : EIATTR_KPARAM_INFO
	.align		4
.L_11:
        /*0018*/ 	.byte	0x04, 0x17
        /*001a*/ 	.short	(.L_13 - .L_12)
.L_12:
        /*001c*/ 	.word	0x00000000
        /*0020*/ 	.short	0x0006
        /*0022*/ 	.short	0x0030
        /*0024*/ 	.byte	0x00, 0xf4, 0x21, 0x00


	//----- nvinfo : EIATTR_KPARAM_INFO
	.align		4
.L_13:
        /*0028*/ 	.byte	0x04, 0x17
        /*002a*/ 	.short	(.L_15 - .L_14)
.L_14:
        /*002c*/ 	.word	0x00000000
        /*0030*/ 	.short	0x0005
        /*0032*/ 	.short	0x0028
        /*0034*/ 	.byte	0x00, 0xf4, 0x21, 0x00


	//----- nvinfo : EIATTR_KPARAM_INFO
	.align		4
.L_15:
        /*0038*/ 	.byte	0x04, 0x17
        /*003a*/ 	.short	(.L_17 - .L_16)
.L_16:
        /*003c*/ 	.word	0x00000000
        /*0040*/ 	.short	0x0004
        /*0042*/ 	.short	0x0020
        /*0044*/ 	.byte	0x00, 0xf4, 0x21, 0x00


	//----- nvinfo : EIATTR_KPARAM_INFO
	.align		4
.L_17:
        /*0048*/ 	.byte	0x04, 0x17
        /*004a*/ 	.short	(.L_19 - .L_18)
.L_18:
        /*004c*/ 	.word	0x00000000
        /*0050*/ 	.short	0x0003
        /*0052*/ 	.short	0x0018
        /*0054*/ 	.byte	0x00, 0xf4, 0x21, 0x00


	//----- nvinfo : EIATTR_KPARAM_INFO
	.align		4
.L_19:
        /*0058*/ 	.byte	0x04, 0x17
        /*005a*/ 	.short	(.L_21 - .L_20)
.L_20:
        /*005c*/ 	.word	0x00000000
        /*0060*/ 	.short	0x0002
        /*0062*/ 	.short	0x0010
        /*0064*/ 	.byte	0x00, 0xf4, 0x21, 0x00


	//----- nvinfo : EIATTR_KPARAM_INFO
	.align		4
.L_21:
        /*0068*/ 	.byte	0x04, 0x17
        /*006a*/ 	.short	(.L_23 - .L_22)
.L_22:
        /*006c*/ 	.word	0x00000000
        /*0070*/ 	.short	0x0001
        /*0072*/ 	.short	0x0008
        /*0074*/ 	.byte	0x00, 0xf4, 0x21, 0x00


	//----- nvinfo : EIATTR_KPARAM_INFO
	.align		4
.L_23:
        /*0078*/ 	.byte	0x04, 0x17
        /*007a*/ 	.short	(.L_25 - .L_24)
.L_24:
        /*007c*/ 	.word	0x00000000
        /*0080*/ 	.short	0x0000
        /*0082*/ 	.short	0x0000
        /*0084*/ 	.byte	0x00, 0xf4, 0x21, 0x00


	//----- nvinfo : EIATTR_SPARSE_MMA_MASK
	.align		4
.L_25:
        /*0088*/ 	.byte	0x03, 0x50
        /*008a*/ 	.short	0x0000


	//----- nvinfo : EIATTR_MAXREG_COUNT
	.align		4
        /*008c*/ 	.byte	0x03, 0x1b
        /*008e*/ 	.short	0x00ff


	//----- nvinfo : EIATTR_EXIT_INSTR_OFFSETS
	.align		4
        /*0090*/ 	.byte	0x04, 0x1c
        /*0092*/ 	.short	(.L_27 - .L_26)


	//   ....[0]....
.L_26:
        /*0094*/ 	.word	0x00000700


	//   ....[1]....
        /*0098*/ 	.word	0x00000720


	//----- nvinfo : EIATTR_REQNTID
	.align		4
.L_27:
        /*009c*/ 	.byte	0x04, 0x10
        /*009e*/ 	.short	(.L_29 - .L_28)
.L_28:
        /*00a0*/ 	.word	0x00000080
        /*00a4*/ 	.word	0x00000001
        /*00a8*/ 	.word	0x00000001


	//----- nvinfo : EIATTR_CBANK_PARAM_SIZE
	.align		4
.L_29:
        /*00ac*/ 	.byte	0x03, 0x19
        /*00ae*/ 	.short	0x003c


	//----- nvinfo : EIATTR_PARAM_CBANK
	.align		4
        /*00b0*/ 	.byte	0x04, 0x0a
        /*00b2*/ 	.short	(.L_31 - .L_30)
	.align		4
.L_30:
        /*00b4*/ 	.word	index@(.nv.constant0.triton_poi_fused__softmax_convolution_2)
        /*00b8*/ 	.short	0x0210
        /*00ba*/ 	.short	0x003c


	//----- nvinfo : EIATTR_SW_WAR
	.align		4
.L_31:
        /*00bc*/ 	.byte	0x04, 0x36
        /*00be*/ 	.short	(.L_33 - .L_32)
.L_32:
        /*00c0*/ 	.word	0x00000008
.L_33:


//--------------------- .nv.callgraph             --------------------------
	.section	.nv.callgraph,"",@"SHT_CUDA_CALLGRAPH"
	.align	4
	.sectionentsize	8
	.align		4
        /*0000*/ 	.word	0x00000000
	.align		4
        /*0004*/ 	.word	0xffffffff
	.align		4
        /*0008*/ 	.word	0x00000000
	.align		4
        /*000c*/ 	.word	0xfffffffe
	.align		4
        /*0010*/ 	.word	0x00000000
	.align		4
        /*0014*/ 	.word	0xfffffffd
	.align		4
        /*0018*/ 	.word	0x00000000
	.align		4
        /*001c*/ 	.word	0xfffffffc


//--------------------- .text.triton_poi_fused__softmax_convolution_2 --------------------------
	.section	.text.triton_poi_fused__softmax_convolution_2,"ax",@progbits
	.align	128
        .global         triton_poi_fused__softmax_convolution_2
        .type           triton_poi_fused__softmax_convolution_2,@function
        .size           triton_poi_fused__softmax_convolution_2,(.L_x_1 - triton_poi_fused__softmax_convolution_2)
        .other          triton_poi_fused__softmax_convolution_2,@"STO_CUDA_ENTRY STV_DEFAULT"
triton_poi_fused__softmax_convolution_2:
.text.triton_poi_fused__softmax_convolution_2:
[----:B------:R-:W0:Y:S01]  /*0000*/  LDC R1, c[0x0][0x28] ;  /* 0x00000a00ff017b82 */ /* 0x000e220000000800 */
[----:B------:R-:W1:Y:S07]  /*0010*/  S2R R0, SR_TID.X ;  /* 0x0000000000007919 */ /* 0x000e6e0000002100 */
[----:B------:R-:W2:Y:S01]  /*0020*/  LDC.64 R2, c[0x0][0x220] ;  /* 0x00008800ff027b82 */ /* 0x000ea20000000a00 */
[----:B------:R-:W-:Y:S01]  /*0030*/  HFMA2.MMA R13, -RZ, RZ, 0, 0 ;  /* 0x00000000ff0d7435 */ /* 0x000fe200000001ff */
[----:B------:R-:W-:Y:S01]  /*0040*/  ULDC.64 UR4, c[0x0][0x208] ;  /* 0x0000820000047ab9 */ /* 0x000fe20000000a00 */
[----:B------:R-:W3:Y:S05]  /*0050*/  S2R R7, SR_CTAID.X ;  /* 0x0000000000077919 */ /* 0x000eea0000002500 */
[----:B------:R-:W4:Y:S08]  /*0060*/  LDC.64 R4, c[0x0][0x210] ;  /* 0x00008400ff047b82 */ /* 0x000f300000000a00 */
[----:B------:R-:W5:Y:S08]  /*0070*/  LDC.64 R14, c[0x0][0x228] ;  /* 0x00008a00ff0e7b82 */ /* 0x000f700000000a00 */
[----:B------:R-:W2:Y:S01]  /*0080*/  LDC.64 R16, c[0x0][0x218] ;  /* 0x00008600ff107b82 */ /* 0x000ea20000000a00 */
[----:B-1----:R-:W-:-:S04]  /*0090*/  SHF.L.U32 R0, R0, 0x1, RZ ;  /* 0x0000000100007819 */ /* 0x002fc800000006ff */
[----:B------:R-:W-:Y:S02]  /*00a0*/  LOP3.LUT R0, R0, 0xfe, RZ, 0xc0, !PT ;  /* 0x000000fe00007812 */ /* 0x000fe400078ec0ff */
[----:B---3--:R-:W-:Y:S02]  /*00b0*/  SHF.R.S32.HI R8, RZ, 0x17, R7 ;  /* 0x00000017ff087819 */ /* 0x008fe40000011407 */
[----:B------:R-:W-:Y:S02]  /*00c0*/  LEA R19, R7, R0, 0x8 ;  /* 0x0000000007137211 */ /* 0x000fe400078e40ff */
[----:B------:R-:W-:Y:S02]  /*00d0*/  SGXT R8, R8, 0x1 ;  /* 0x000000010808781a */ /* 0x000fe40000000200 */
[----:B------:R-:W-:Y:S01]  /*00e0*/  SHF.R.S32.HI R0, RZ, 0x1f, R19 ;  /* 0x0000001fff007819 */ /* 0x000fe20000011413 */
[----:B----4-:R-:W-:Y:S01]  /*00f0*/  IMAD.WIDE R4, R19, 0x4, R4 ;  /* 0x0000000413047825 */ /* 0x010fe200078e0204 */
[----:B------:R-:W-:-:S02]  /*0100*/  LEA.HI R8, R8, R19, RZ, 0x6 ;  /* 0x0000001308087211 */ /* 0x000fc400078f30ff */
[----:B------:R-:W-:Y:S02]  /*0110*/  LEA.HI R0, R0, R19, RZ, 0x4 ;  /* 0x0000001300007211 */ /* 0x000fe400078f20ff */
[----:B------:R-:W-:Y:S02]  /*0120*/  ISETP.GE.AND P0, PT, R19, 0x100, PT ;  /* 0x000001001300780c */ /* 0x000fe40003f06270 */
[----:B------:R-:W-:Y:S02]  /*0130*/  SHF.R.S32.HI R6, RZ, 0x4, R0 ;  /* 0x00000004ff067819 */ /* 0x000fe40000011400 */
[----:B------:R-:W-:Y:S02]  /*0140*/  LOP3.LUT R0, R0, 0xfffffff0, RZ, 0xc0, !PT ;  /* 0xfffffff000007812 */ /* 0x000fe400078ec0ff */
[----:B------:R-:W-:Y:S02]  /*0150*/  LEA.HI R7, R6, R6, RZ, 0x2 ;  /* 0x0000000606077211 */ /* 0x000fe400078f10ff */
[----:B------:R-:W-:-:S02]  /*0160*/  SHF.R.S32.HI R11, RZ, 0x6, R8 ;  /* 0x00000006ff0b7819 */ /* 0x000fc40000011408 */
[----:B------:R-:W-:Y:S01]  /*0170*/  LOP3.LUT R7, R7, 0xfffffffc, RZ, 0xc0, !PT ;  /* 0xfffffffc07077812 */ /* 0x000fe200078ec0ff */
[----:B------:R-:W1:Y:S01]  /*0180*/  LDC.64 R8, c[0x0][0x238] ;  /* 0x00008e00ff087b82 */ /* 0x000e620000000a00 */
[----:B------:R-:W-:Y:S02]  /*0190*/  IADD3 R0, R19, -R0, RZ ;  /* 0x8000000013007210 */ /* 0x000fe40007ffe0ff */
[----:B------:R-:W-:Y:S02]  /*01a0*/  IADD3 R7, R6, -R7, RZ ;  /* 0x8000000706077210 */ /* 0x000fe40007ffe0ff */
[----:B------:R-:W-:-:S03]  /*01b0*/  LEA R11, R11, R0, 0x4 ;  /* 0x000000000b0b7211 */ /* 0x000fc600078e20ff */
[----:B--2---:R-:W-:Y:S01]  /*01c0*/  IMAD.WIDE R22, R7, 0x4, R2 ;  /* 0x0000000407167825 */ /* 0x004fe200078e0202 */
[----:B------:R-:W-:Y:S02]  /*01d0*/  CS2R R2, SRZ ;  /* 0x0000000000027805 */ /* 0x000fe4000001ff00 */
[----:B------:R-:W-:Y:S01]  /*01e0*/  CS2R R6, SRZ ;  /* 0x0000000000067805 */ /* 0x000fe2000001ff00 */
[----:B-----5:R-:W-:Y:S01]  /*01f0*/  IMAD.WIDE R24, R11, 0x4, R14 ;  /* 0x000000040b187825 */ /* 0x020fe200078e020e */
[----:B------:R-:W2:Y:S01]  /*0200*/  @!P0 LDG.E.EL R13, desc[UR4][R22.64] ;  /* 0x00000004160d8981 */ /* 0x000ea2000c2e1900 */
[----:B------:R-:W-:Y:S01]  /*0210*/  MOV R0, RZ ;  /* 0x000000ff00007202 */ /* 0x000fe20000000f00 */
[----:B------:R-:W3:Y:S02]  /*0220*/  LDC.64 R14, c[0x0][0x230] ;  /* 0x00008c00ff0e7b82 */ /* 0x000ee40000000a00 */
[----:B------:R-:W2:Y:S04]  /*0230*/  @!P0 LDG.E.64 R2, desc[UR4][R4.64] ;  /* 0x0000000404028981 */ /* 0x000ea8000c1e1b00 */
[----:B------:R4:W5:Y:S01]  /*0240*/  @!P0 LDG.E.EL.64 R6, desc[UR4][R24.64] ;  /* 0x0000000418068981 */ /* 0x000962000c2e1b00 */
[----:B0-----:R-:W-:Y:S01]  /*0250*/  IMAD.WIDE R18, R19, 0x4, R16 ;  /* 0x0000000413127825 */ /* 0x001fe200078e0210 */
[----:B------:R-:W-:-:S02]  /*0260*/  CS2R R16, SRZ ;  /* 0x0000000000107805 */ /* 0x000fc4000001ff00 */
[----:B------:R0:W5:Y:S01]  /*0270*/  @!P0 LDG.E.EL R0, desc[UR4][R22.64] ;  /* 0x0000000416008981 */ /* 0x000162000c2e1900 */
[----:B------:R-:W-:Y:S01]  /*0280*/  CS2R R20, SRZ ;  /* 0x0000000000147805 */ /* 0x000fe2000001ff00 */
[C---:B-1----:R-:W-:Y:S02]  /*0290*/  IMAD.WIDE R26, R11.reuse, 0x4, R8 ;  /* 0x000000040b1a7825 */ /* 0x042fe400078e0208 */
[----:B------:R-:W5:Y:S01]  /*02a0*/  @!P0 LDG.E.64 R16, desc[UR4][R18.64] ;  /* 0x0000000412108981 */ /* 0x000f62000c1e1b00 */
[----:B----4-:R-:W0:Y:S03]  /*02b0*/  LDC.64 R24, c[0x0][0x240] ;  /* 0x00009000ff187b82 */ /* 0x010e260000000a00 */
[----:B------:R-:W4:Y:S01]  /*02c0*/  @!P0 LDG.E.EL.64 R20, desc[UR4][R26.64] ;  /* 0x000000041a148981 */ /* 0x000f22000c2e1b00 */
[----:B------:R-:W-:Y:S01]  /*02d0*/  CS2R R8, SRZ ;  /* 0x0000000000087805 */ /* 0x000fe2000001ff00 */
[----:B---3--:R-:W-:-:S05]  /*02e0*/  IMAD.WIDE R14, R11, 0x4, R14 ;  /* 0x000000040b0e7825 */ /* 0x008fca00078e020e */
[----:B------:R-:W3:Y:S01]  /*02f0*/  @!P0 LDG.E.EL.64 R8, desc[UR4][R14.64] ;  /* 0x000000040e088981 */ /* 0x000ee2000c2e1b00 */
[----:B0-----:R-:W-:Y:S01]  /*0300*/  IMAD.WIDE R22, R11, 0x4, R24 ;  /* 0x000000040b167825 */ /* 0x001fe200078e0218 */
[----:B------:R-:W-:-:S06]  /*0310*/  CS2R R10, SRZ ;  /* 0x00000000000a7805 */ /* 0x000fcc000001ff00 */
[----:B------:R-:W3:Y:S01]  /*0320*/  @!P0 LDG.E.EL.64 R10, desc[UR4][R22.64] ;  /* 0x00000004160a8981 */ /* 0x000ee2000c2e1b00 */
[----:B--2---:R-:W-:-:S04]  /*0330*/  FADD R25, R13, R2 ;  /* 0x000000020d197221 */ /* 0x004fc80000000000 */
[----:B-----5:R-:W-:-:S04]  /*0340*/  FADD R6, R25, -R6 ;  /* 0x8000000619067221 */ /* 0x020fc80000000000 */
[----:B------:R-:W-:Y:S01]  /*0350*/  FMUL R6, R6, 1.4426950216293334961 ;  /* 0x3fb8aa3b06067820 */ /* 0x000fe20000400000 */
[----:B------:R-:W-:-:S04]  /*0360*/  FADD R2, R0, R3 ;  /* 0x0000000300027221 */ /* 0x000fc80000000000 */
[----:B------:R-:W-:Y:S01]  /*0370*/  FSETP.GEU.AND P4, PT, R6, -126, PT ;  /* 0xc2fc00000600780b */ /* 0x000fe20003f8e000 */
[----:B------:R-:W-:Y:S01]  /*0380*/  FADD R2, R2, -R7 ;  /* 0x8000000702027221 */ /* 0x000fe20000000000 */
[----:B------:R-:W-:-:S03]  /*0390*/  FADD R0, R17, R0 ;  /* 0x0000000011007221 */ /* 0x000fc60000000000 */
[----:B------:R-:W-:Y:S01]  /*03a0*/  FMUL R2, R2, 1.4426950216293334961 ;  /* 0x3fb8aa3b02027820 */ /* 0x000fe20000400000 */
[----:B----4-:R-:W-:-:S04]  /*03b0*/  FADD R0, R0, -R21 ;  /* 0x8000001500007221 */ /* 0x010fc80000000000 */
[----:B------:R-:W-:Y:S01]  /*03c0*/  FSETP.GEU.AND P1, PT, R2, -126, PT ;  /* 0xc2fc00000200780b */ /* 0x000fe20003f2e000 */
[----:B------:R-:W-:Y:S02]  /*03d0*/  FMUL R7, R0, 1.4426950216293334961 ;  /* 0x3fb8aa3b00077820 */ /* 0x000fe40000400000 */
[----:B------:R-:W-:-:S03]  /*03e0*/  @!P4 FMUL R6, R6, 0.5 ;  /* 0x3f0000000606c820 */ /* 0x000fc60000400000 */
[----:B------:R-:W-:Y:S01]  /*03f0*/  FSETP.GEU.AND P2, PT, R7, -126, PT ;  /* 0xc2fc00000700780b */ /* 0x000fe20003f4e000 */
[----:B------:R-:W0:Y:S01]  /*0400*/  MUFU.EX2 R0, R6 ;  /* 0x0000000600007308 */ /* 0x000e220000000800 */
[----:B---3--:R-:W-:-:S05]  /*0410*/  FSETP.GT.AND P5, PT, |R8|, 8.50705917302346158658e+37, PT ;  /* 0x7e8000000800780b */ /* 0x008fca0003fa4200 */
[----:B------:R-:W-:Y:S01]  /*0420*/  @!P1 FMUL R2, R2, 0.5 ;  /* 0x3f00000002029820 */ /* 0x000fe20000400000 */
[----:B------:R-:W-:Y:S01]  /*0430*/  FSETP.GEU.AND P6, PT, |R8|, 1.175494350822287508e-38, PT ;  /* 0x008000000800780b */ /* 0x000fe20003fce200 */
[----:B------:R-:W-:-:S04]  /*0440*/  FADD R13, R16, R13 ;  /* 0x0000000d100d7221 */ /* 0x000fc80000000000 */
[----:B------:R-:W1:Y:S01]  /*0450*/  MUFU.EX2 R2, R2 ;  /* 0x0000000200027308 */ /* 0x000e620000000800 */
[----:B------:R-:W-:Y:S01]  /*0460*/  @!P2 FMUL R7, R7, 0.5 ;  /* 0x3f0000000707a820 */ /* 0x000fe20000400000 */
[----:B------:R-:W-:Y:S01]  /*0470*/  FADD R13, R13, -R20 ;  /* 0x800000140d0d7221 */ /* 0x000fe20000000000 */
[----:B0-----:R-:W-:Y:S01]  /*0480*/  @!P4 FMUL R0, R0, R0 ;  /* 0x000000000000c220 */ /* 0x001fe20000400000 */
[----:B------:R-:W-:Y:S01]  /*0490*/  FSETP.GT.AND P3, PT, |R9|, 8.50705917302346158658e+37, PT ;  /* 0x7e8000000900780b */ /* 0x000fe20003f64200 */
[----:B------:R-:W-:Y:S01]  /*04a0*/  @P5 FMUL R8, R8, 0.25 ;  /* 0x3e80000008085820 */ /* 0x000fe20000400000 */
[----:B------:R-:W-:Y:S01]  /*04b0*/  FMUL R13, R13, 1.4426950216293334961 ;  /* 0x3fb8aa3b0d0d7820 */ /* 0x000fe20000400000 */
[----:B------:R-:W-:Y:S01]  /*04c0*/  @P5 FMUL R0, R0, 0.25 ;  /* 0x3e80000000005820 */ /* 0x000fe20000400000 */
[----:B------:R-:W0:Y:S01]  /*04d0*/  MUFU.EX2 R7, R7 ;  /* 0x0000000700077308 */ /* 0x000e220000000800 */
[----:B------:R-:W-:Y:S02]  /*04e0*/  @!P6 FMUL R8, R8, 16777216 ;  /* 0x4b8000000808e820 */ /* 0x000fe40000400000 */
[----:B------:R-:W-:Y:S01]  /*04f0*/  @!P6 FMUL R0, R0, 16777216 ;  /* 0x4b8000000000e820 */ /* 0x000fe20000400000 */
[----:B------:R-:W-:-:S02]  /*0500*/  FSETP.GEU.AND P6, PT, R13, -126, PT ;  /* 0xc2fc00000d00780b */ /* 0x000fc40003fce000 */
[----:B------:R-:W-:Y:S01]  /*0510*/  FSETP.GEU.AND P4, PT, |R9|, 1.175494350822287508e-38, PT ;  /* 0x008000000900780b */ /* 0x000fe20003f8e200 */
[----:B-1----:R-:W-:Y:S01]  /*0520*/  @!P1 FMUL R2, R2, R2 ;  /* 0x0000000202029220 */ /* 0x002fe20000400000 */
[----:B------:R-:W-:Y:S01]  /*0530*/  FSETP.GT.AND P5, PT, |R11|, 8.50705917302346158658e+37, PT ;  /* 0x7e8000000b00780b */ /* 0x000fe20003fa4200 */
[----:B------:R-:W-:Y:S02]  /*0540*/  @P3 FMUL R9, R9, 0.25 ;  /* 0x3e80000009093820 */ /* 0x000fe40000400000 */
[----:B------:R-:W-:Y:S01]  /*0550*/  @P3 FMUL R2, R2, 0.25 ;  /* 0x3e80000002023820 */ /* 0x000fe20000400000 */
[C---:B------:R-:W-:Y:S02]  /*0560*/  FSETP.GT.AND P3, PT, |R10|.reuse, 8.50705917302346158658e+37, PT ;  /* 0x7e8000000a00780b */ /* 0x040fe40003f64200 */
[----:B------:R-:W-:Y:S01]  /*0570*/  FSETP.GEU.AND P1, PT, |R11|, 1.175494350822287508e-38, PT ;  /* 0x008000000b00780b */ /* 0x000fe20003f2e200 */
[----:B0-----:R-:W-:Y:S01]  /*0580*/  @!P2 FMUL R7, R7, R7 ;  /* 0x000000070707a220 */ /* 0x001fe20000400000 */
[----:B------:R-:W-:Y:S01]  /*0590*/  FSETP.GEU.AND P2, PT, |R10|, 1.175494350822287508e-38, PT ;  /* 0x008000000a00780b */ /* 0x000fe20003f4e200 */
[----:B------:R-:W-:-:S02]  /*05a0*/  @!P6 FMUL R13, R13, 0.5 ;  /* 0x3f0000000d0de820 */ /* 0x000fc40000400000 */
[----:B------:R-:W-:Y:S02]  /*05b0*/  @!P4 FMUL R9, R9, 16777216 ;  /* 0x4b8000000909c820 */ /* 0x000fe40000400000 */
[----:B------:R-:W0:Y:S01]  /*05c0*/  MUFU.EX2 R6, R13 ;  /* 0x0000000d00067308 */ /* 0x000e220000000800 */
[----:B------:R-:W-:-:S03]  /*05d0*/  @P5 FMUL R11, R11, 0.25 ;  /* 0x3e8000000b0b5820 */ /* 0x000fc60000400000 */
[----:B------:R-:W-:-:S04]  /*05e0*/  @P3 FMUL R10, R10, 0.25 ;  /* 0x3e8000000a0a3820 */ /* 0x000fc80000400000 */
[----:B------:R-:W1:Y:S01]  /*05f0*/  MUFU.RCP R3, R8 ;  /* 0x0000000800037308 */ /* 0x000e620000001000 */
[----:B------:R-:W-:Y:S01]  /*0600*/  @!P1 FMUL R11, R11, 16777216 ;  /* 0x4b8000000b0b9820 */ /* 0x000fe20000400000 */
[----:B------:R-:W-:-:S06]  /*0610*/  @!P2 FMUL R10, R10, 16777216 ;  /* 0x4b8000000a0aa820 */ /* 0x000fcc0000400000 */
[----:B------:R-:W2:Y:S01]  /*0620*/  MUFU.RCP R9, R9 ;  /* 0x0000000900097308 */ /* 0x000ea20000001000 */
[----:B0-----:R-:W-:Y:S01]  /*0630*/  @!P6 FMUL R6, R6, R6 ;  /* 0x000000060606e220 */ /* 0x001fe20000400000 */
[----:B------:R-:W-:-:S06]  /*0640*/  @!P4 FMUL R2, R2, 16777216 ;  /* 0x4b8000000202c820 */ /* 0x000fcc0000400000 */
[----:B------:R-:W0:Y:S01]  /*0650*/  MUFU.RCP R8, R11 ;  /* 0x0000000b00087308 */ /* 0x000e220000001000 */
[----:B------:R-:W-:-:S07]  /*0660*/  @P5 FMUL R7, R7, 0.25 ;  /* 0x3e80000007075820 */ /* 0x000fce0000400000 */
[----:B------:R-:W3:Y:S01]  /*0670*/  MUFU.RCP R15, R10 ;  /* 0x0000000a000f7308 */ /* 0x000ee20000001000 */
[----:B------:R-:W-:Y:S01]  /*0680*/  @P3 FMUL R6, R6, 0.25 ;  /* 0x3e80000006063820 */ /* 0x000fe20000400000 */
[----:B-1----:R-:W-:Y:S01]  /*0690*/  FMUL R12, R3, R0 ;  /* 0x00000000030c7220 */ /* 0x002fe20000400000 */
[----:B--2---:R-:W-:Y:S01]  /*06a0*/  FMUL R13, R9, R2 ;  /* 0x00000002090d7220 */ /* 0x004fe20000400000 */
[----:B------:R-:W-:Y:S01]  /*06b0*/  @!P1 FMUL R7, R7, 16777216 ;  /* 0x4b80000007079820 */ /* 0x000fe20000400000 */
[----:B------:R-:W-:-:S03]  /*06c0*/  @!P2 FMUL R6, R6, 16777216 ;  /* 0x4b8000000606a820 */ /* 0x000fc60000400000 */
[----:B------:R1:W-:Y:S01]  /*06d0*/  @!P0 STG.E.64 desc[UR4][R4.64], R12 ;  /* 0x0000000c04008986 */ /* 0x0003e2000c101b04 */
[----:B0-----:R-:W-:Y:S01]  /*06e0*/  FMUL R7, R8, R7 ;  /* 0x0000000708077220 */ /* 0x001fe20000400000 */
[----:B---3--:R-:W-:Y:S01]  /*06f0*/  FMUL R6, R15, R6 ;  /* 0x000000060f067220 */ /* 0x008fe20000400000 */
[----:B------:R-:W-:Y:S06]  /*0700*/  @P0 EXIT ;  /* 0x000000000000094d */ /* 0x000fec0003800000 */
[----:B------:R-:W-:Y:S01]  /*0710*/  STG.E.64 desc[UR4][R18.64], R6 ;  /* 0x0000000612007986 */ /* 0x000fe2000c101b04 */
[----:B------:R-:W-:Y:S05]  /*0720*/  EXIT ;  /* 0x000000000000794d */ /* 0x000fea0003800000 */
.L_x_0:
[----:B------:R-:W-:-:S00]  /*0730*/  BRA `(.L_x_0) ;  /* 0xfffffffc00fc7947 */ /* 0x000fc0000383ffff */
[----:B------:R-:W-:-:S00]  /*0740*/  NOP ;  /* 0x0000000000007918 */ /* 0x000fc00000000000 */
        /* <DEDUP_REMOVED lines=11> */
.L_x_1:


//--------------------- .nv.constant0.triton_poi_fused__softmax_convolution_2 --------------------------
	.section	.nv.constant0.triton_poi_fused__softmax_convolution_2,"a",@progbits
	.sectionflags	@""
	.align	4
.nv.constant0.triton_poi_fused__softmax_convolution_2:
	.zero		588
